//
// Generated by NVIDIA NVVM Compiler
//
// Compiler Build ID: CL-36424714
// Cuda compilation tools, release 13.0, V13.0.88
// Based on NVVM 20.0.0
//

.version 9.0
.target sm_100
.address_size 64

	// .globl	setCoeffPoolKernel

.visible .entry setCoeffPoolKernel(
	.param .u32 setCoeffPoolKernel_param_0,
	.param .u32 setCoeffPoolKernel_param_1,
	.param .u32 setCoeffPoolKernel_param_2,
	.param .u32 setCoeffPoolKernel_param_3,
	.param .u64 .ptr .align 1 setCoeffPoolKernel_param_4,
	.param .u64 .ptr .align 1 setCoeffPoolKernel_param_5,
	.param .u64 .ptr .align 1 setCoeffPoolKernel_param_6,
	.param .u64 .ptr .align 1 setCoeffPoolKernel_param_7
)
{
	.reg .pred 	%p<2>;
	.reg .b32 	%r<11>;
	.reg .b64 	%rd<14>;

	ld.param.u32 	%r4, [setCoeffPoolKernel_param_0];
	ld.param.u32 	%r2, [setCoeffPoolKernel_param_2];
	ld.param.u32 	%r3, [setCoeffPoolKernel_param_3];
	ld.param.u64 	%rd1, [setCoeffPoolKernel_param_4];
	ld.param.u64 	%rd2, [setCoeffPoolKernel_param_5];
	ld.param.u64 	%rd3, [setCoeffPoolKernel_param_6];
	ld.param.u64 	%rd4, [setCoeffPoolKernel_param_7];
	mov.u32 	%r5, %ctaid.x;
	mov.u32 	%r6, %ntid.x;
	mov.u32 	%r7, %tid.x;
	mad.lo.s32 	%r1, %r5, %r6, %r7;
	setp.ge.s32 	%p1, %r1, %r4;
	@%p1 bra 	$L__BB0_2;
	cvta.to.global.u64 	%rd5, %rd3;
	cvta.to.global.u64 	%rd6, %rd4;
	add.s32 	%r8, %r2, -1;
	mul.lo.s32 	%r9, %r8, %r3;
	mad.lo.s32 	%r10, %r1, %r9, %r1;
	mul.wide.s32 	%rd7, %r10, 4;
	add.s64 	%rd8, %rd1, %rd7;
	mul.wide.s32 	%rd9, %r1, 8;
	add.s64 	%rd10, %rd5, %rd9;
	st.global.u64 	[%rd10], %rd8;
	mul.wide.s32 	%rd11, %r1, 4;
	add.s64 	%rd12, %rd2, %rd11;
	add.s64 	%rd13, %rd6, %rd9;
	st.global.u64 	[%rd13], %rd12;
$L__BB0_2:
	ret;

}


// ===== COMPILED SASS (sm_100) =====

	.target	sm_100

	.elftype	@"ET_EXEC"


//--------------------- .note.nv.tkinfo           --------------------------
	.section	.note.nv.tkinfo,"",@"SHT_NOTE"
	.sectionflags	@"SHF_NOTE_NV_TKINFO"
	.tkinfo
        /*0018*/ 	.word	0x00000002
        /*0030*/ 	.string	""
        /*0030*/ 	.string	"ptxas"
        /*0030*/ 	.string	"Cuda compilation tools, release 13.0, V13.0.88"
        /*0030*/ 	.string	"Build cuda_13.0.r13.0/compiler.36424714_0"
        /*0030*/ 	.string	"-arch sm_100 -m 64 "



//--------------------- .note.nv.cuinfo           --------------------------
	.section	.note.nv.cuinfo,"",@"SHT_NOTE"
	.sectionflags	@"SHF_NOTE_NV_CUINFO"
        /*0018*/ 	.short	0x0002
        /*001a*/ 	.short	0x0064
        /*001c*/ 	.short	0x0082
	.zero		2


//--------------------- .nv.info                  --------------------------
	.section	.nv.info,"",@"SHT_CUDA_INFO"
	.align	4


	//----- nvinfo : EIATTR_REGCOUNT
	.align		4
        /*0000*/ 	.byte	0x04, 0x2f
        /*0002*/ 	.short	(.L_1 - .L_0)
	.align		4
.L_0:
        /*0004*/ 	.word	index@(setCoeffPoolKernel)
        /*0008*/ 	.word	0x00000010


	//----- nvinfo : EIATTR_FRAME_SIZE
	.align		4
.L_1:
        /*000c*/ 	.byte	0x04, 0x11
        /*000e*/ 	.short	(.L_3 - .L_2)
	.align		4
.L_2:
        /*0010*/ 	.word	index@(setCoeffPoolKernel)
        /*0014*/ 	.word	0x00000000


	//----- nvinfo : EIATTR_MIN_STACK_SIZE
	.align		4
.L_3:
        /*0018*/ 	.byte	0x04, 0x12
        /*001a*/ 	.short	(.L_5 - .L_4)
	.align		4
.L_4:
        /*001c*/ 	.word	index@(setCoeffPoolKernel)
        /*0020*/ 	.word	0x00000000
.L_5:


//--------------------- .nv.compat                --------------------------
	.section	.nv.compat,"",@"SHT_CUDA_COMPAT_INFO"
	.align	4
        /*0000*/ 	.byte	0x02, 0x09, 0x00, 0x00, 0x02, 0x02, 0x01, 0x00, 0x02, 0x05, 0x05, 0x00, 0x03, 0x07, 0x01, 0x01
        /*0010*/ 	.byte	0x02, 0x03, 0x00, 0x00, 0x02, 0x06, 0x01, 0x00, 0x04, 0x0b, 0x08, 0x00, 0x09, 0x00, 0x00, 0x00
        /*0020*/ 	.byte	0x00, 0x00, 0x00, 0x00


//--------------------- .nv.info.setCoeffPoolKernel --------------------------
	.section	.nv.info.setCoeffPoolKernel,"",@"SHT_CUDA_INFO"
	.sectionflags	@""
	.align	4


	//----- nvinfo : EIATTR_CUDA_API_VERSION
	.align		4
        /*0000*/ 	.byte	0x04, 0x37
        /*0002*/ 	.short	(.L_7 - .L_6)
.L_6:
        /*0004*/ 	.word	0x00000082


	//----- nvinfo : EIATTR_KPARAM_INFO
	.align		4
.L_7:
        /*0008*/ 	.byte	0x04, 0x17
        /*000a*/ 	.short	(.L_9 - .L_8)
.L_8:
        /*000c*/ 	.word	0x00000000
        /*0010*/ 	.short	0x0007
        /*0012*/ 	.short	0x0028
        /*0014*/ 	.byte	0x00, 0xf5, 0x21, 0x00


	//----- nvinfo : EIATTR_KPARAM_INFO
	.align		4
.L_9:
        /*0018*/ 	.byte	0x04, 0x17
        /*001a*/ 	.short	(.L_11 - .L_10)
.L_10:
        /*001c*/ 	.word	0x00000000
        /*0020*/ 	.short	0x0006
        /*0022*/ 	.short	0x0020
        /*0024*/ 	.byte	0x00, 0xf5, 0x21, 0x00


	//----- nvinfo : EIATTR_KPARAM_INFO
	.align		4
.L_11:
        /*0028*/ 	.byte	0x04, 0x17
        /*002a*/ 	.short	(.L_13 - .L_12)
.L_12:
        /*002c*/ 	.word	0x00000000
        /*0030*/ 	.short	0x0005
        /*0032*/ 	.short	0x0018
        /*0034*/ 	.byte	0x00, 0xf5, 0x21, 0x00


	//----- nvinfo : EIATTR_KPARAM_INFO
	.align		4
.L_13:
        /*0038*/ 	.byte	0x04, 0x17
        /*003a*/ 	.short	(.L_15 - .L_14)
.L_14:
        /*003c*/ 	.word	0x00000000
        /*0040*/ 	.short	0x0004
        /*0042*/ 	.short	0x0010
        /*0044*/ 	.byte	0x00, 0xf5, 0x21, 0x00


	//----- nvinfo : EIATTR_KPARAM_INFO
	.align		4
.L_15:
        /*0048*/ 	.byte	0x04, 0x17
        /*004a*/ 	.short	(.L_17 - .L_16)
.L_16:
        /*004c*/ 	.word	0x00000000
        /*0050*/ 	.short	0x0003
        /*0052*/ 	.short	0x000c
        /*0054*/ 	.byte	0x00, 0xf0, 0x11, 0x00


	//----- nvinfo : EIATTR_KPARAM_INFO
	.align		4
.L_17:
        /*0058*/ 	.byte	0x04, 0x17
        /*005a*/ 	.short	(.L_19 - .L_18)
.L_18:
        /*005c*/ 	.word	0x00000000
        /*0060*/ 	.short	0x0002
        /*0062*/ 	.short	0x0008
        /*0064*/ 	.byte	0x00, 0xf0, 0x11, 0x00


	//----- nvinfo : EIATTR_KPARAM_INFO
	.align		4
.L_19:
        /*0068*/ 	.byte	0x04, 0x17
        /*006a*/ 	.short	(.L_21 - .L_20)
.L_20:
        /*006c*/ 	.word	0x00000000
        /*0070*/ 	.short	0x0001
        /*0072*/ 	.short	0x0004
        /*0074*/ 	.byte	0x00, 0xf0, 0x11, 0x00


	//----- nvinfo : EIATTR_KPARAM_INFO
	.align		4
.L_21:
        /*0078*/ 	.byte	0x04, 0x17
        /*007a*/ 	.short	(.L_23 - .L_22)
.L_22:
        /*007c*/ 	.word	0x00000000
        /*0080*/ 	.short	0x0000
        /*0082*/ 	.short	0x0000
        /*0084*/ 	.byte	0x00, 0xf0, 0x11, 0x00


	//----- nvinfo : EIATTR_SPARSE_MMA_MASK
	.align		4
.L_23:
        /*0088*/ 	.byte	0x03, 0x50
        /*008a*/ 	.short	0x0000


	//----- nvinfo : EIATTR_MAXREG_COUNT
	.align		4
        /*008c*/ 	.byte	0x03, 0x1b
        /*008e*/ 	.short	0x00ff


	//----- nvinfo : EIATTR_MERCURY_ISA_VERSION
	.align		4
        /*0090*/ 	.byte	0x03, 0x5f
        /*0092*/ 	.short	0x0101


	//----- nvinfo : EIATTR_VRC_CTA_INIT_COUNT
	.align		4
        /*0094*/ 	.byte	0x02, 0x4a
	.zero		1
	.zero		1


	//----- nvinfo : EIATTR_EXIT_INSTR_OFFSETS
	.align		4
        /*0098*/ 	.byte	0x04, 0x1c
        /*009a*/ 	.short	(.L_25 - .L_24)


	//   ....[0]....
.L_24:
        /*009c*/ 	.word	0x00000070


	//   ....[1]....
        /*00a0*/ 	.word	0x00000170


	//----- nvinfo : EIATTR_CBANK_PARAM_SIZE
	.align		4
.L_25:
        /*00a4*/ 	.byte	0x03, 0x19
        /*00a6*/ 	.short	0x0030


	//----- nvinfo : EIATTR_PARAM_CBANK
	.align		4
        /*00a8*/ 	.byte	0x04, 0x0a
        /*00aa*/ 	.short	(.L_27 - .L_26)
	.align		4
.L_26:
        /*00ac*/ 	.word	index@(.nv.constant0.setCoeffPoolKernel)
        /*00b0*/ 	.short	0x0380
        /*00b2*/ 	.short	0x0030


	//----- nvinfo : EIATTR_SW_WAR
	.align		4
.L_27:
        /*00b4*/ 	.byte	0x04, 0x36
        /*00b6*/ 	.short	(.L_29 - .L_28)
.L_28:
        /*00b8*/ 	.word	0x00000008
.L_29:


//--------------------- .nv.callgraph             --------------------------
	.section	.nv.callgraph,"",@"SHT_CUDA_CALLGRAPH"
	.align	4
	.sectionentsize	8
	.align		4
        /*0000*/ 	.word	0x00000000
	.align		4
        /*0004*/ 	.word	0xffffffff
	.align		4
        /*0008*/ 	.word	0x00000000
	.align		4
        /*000c*/ 	.word	0xfffffffe
	.align		4
        /*0010*/ 	.word	0x00000000
	.align		4
        /*0014*/ 	.word	0xfffffffd
	.align		4
        /*0018*/ 	.word	0x00000000
	.align		4
        /*001c*/ 	.word	0xfffffffc


//--------------------- .text.setCoeffPoolKernel  --------------------------
	.section	.text.setCoeffPoolKernel,"ax",@progbits
	.align	128
        .global         setCoeffPoolKernel
        .type           setCoeffPoolKernel,@function
        .size           setCoeffPoolKernel,(.L_x_1 - setCoeffPoolKernel)
        .other          setCoeffPoolKernel,@"STO_CUDA_ENTRY STV_DEFAULT"
setCoeffPoolKernel:
.text.setCoeffPoolKernel:
[----:B------:R-:W-:Y:S01]  /*0000*/  LDC R1, c[0x0][0x37c] ;  /* 0x0000df00ff017b82 */ /* 0x000fe20000000800 */
[----:B------:R-:W0:Y:S07]  /*0010*/  S2R R0, SR_TID.X ;  /* 0x0000000000007919 */ /* 0x000e2e0000002100 */
[----:B------:R-:W0:Y:S01]  /*0020*/  S2UR UR4, SR_CTAID.X ;  /* 0x00000000000479c3 */ /* 0x000e220000002500 */
[----:B------:R-:W1:Y:S07]  /*0030*/  LDCU UR5, c[0x0][0x380] ;  /* 0x00007000ff0577ac */ /* 0x000e6e0008000800 */
[----:B------:R-:W0:Y:S02]  /*0040*/  LDC R11, c[0x0][0x360] ;  /* 0x0000d800ff0b7b82 */ /* 0x000e240000000800 */
[----:B0-----:R-:W-:-:S05]  /*0050*/  IMAD R11, R11, UR4, R0 ;  /* 0x000000040b0b7c24 */ /* 0x001fca000f8e0200 */
[----:B-1----:R-:W-:-:S13]  /*0060*/  ISETP.GE.AND P0, PT, R11, UR5, PT ;  /* 0x000000050b007c0c */ /* 0x002fda000bf06270 */
[----:B------:R-:W-:Y:S05]  /*0070*/  @P0 EXIT ;  /* 0x000000000000094d */ /* 0x000fea0003800000 */
[----:B------:R-:W0:Y:S01]  /*0080*/  LDCU.64 UR4, c[0x0][0x388] ;  /* 0x00007100ff0477ac */ /* 0x000e220008000a00 */
[----:B------:R-:W1:Y:S01]  /*0090*/  LDC.64 R2, c[0x0][0x390] ;  /* 0x0000e400ff027b82 */ /* 0x000e620000000a00 */
[----:B------:R-:W2:Y:S07]  /*00a0*/  LDCU.64 UR6, c[0x0][0x358] ;  /* 0x00006b00ff0677ac */ /* 0x000eae0008000a00 */
[----:B------:R-:W3:Y:S08]  /*00b0*/  LDC.64 R4, c[0x0][0x3a0] ;  /* 0x0000e800ff047b82 */ /* 0x000ef00000000a00 */
[----:B------:R-:W4:Y:S01]  /*00c0*/  LDC.64 R6, c[0x0][0x398] ;  /* 0x0000e600ff067b82 */ /* 0x000f220000000a00 */
[----:B0-----:R-:W-:-:S04]  /*00d0*/  UIADD3 UR4, UPT, UPT, UR4, -0x1, URZ ;  /* 0xffffffff04047890 */ /* 0x001fc8000fffe0ff */
[----:B------:R-:W-:-:S03]  /*00e0*/  UIMAD UR4, UR4, UR5, URZ ;  /* 0x00000005040472a4 */ /* 0x000fc6000f8e02ff */
[----:B------:R-:W0:Y:S03]  /*00f0*/  LDC.64 R8, c[0x0][0x3a8] ;  /* 0x0000ea00ff087b82 */ /* 0x000e260000000a00 */
[----:B------:R-:W-:-:S04]  /*0100*/  IMAD R13, R11, UR4, R11 ;  /* 0x000000040b0d7c24 */ /* 0x000fc8000f8e020b */
[----:B-1----:R-:W-:-:S04]  /*0110*/  IMAD.WIDE R2, R13, 0x4, R2 ;  /* 0x000000040d027825 */ /* 0x002fc800078e0202 */
[----:B---3--:R-:W-:-:S04]  /*0120*/  IMAD.WIDE R4, R11, 0x8, R4 ;  /* 0x000000080b047825 */ /* 0x008fc800078e0204 */
[C---:B----4-:R-:W-:Y:S01]  /*0130*/  IMAD.WIDE R6, R11.reuse, 0x4, R6 ;  /* 0x000000040b067825 */ /* 0x050fe200078e0206 */
[----:B--2---:R-:W-:Y:S03]  /*0140*/  STG.E.64 desc[UR6][R4.64], R2 ;  /* 0x0000000204007986 */ /* 0x004fe6000c101b06 */
[----:B0-----:R-:W-:-:S05]  /*0150*/  IMAD.WIDE R8, R11, 0x8, R8 ;  /* 0x000000080b087825 */ /* 0x001fca00078e0208 */
[----:B------:R-:W-:Y:S01]  /*0160*/  STG.E.64 desc[UR6][R8.64], R6 ;  /* 0x0000000608007986 */ /* 0x000fe2000c101b06 */
[----:B------:R-:W-:Y:S05]  /*0170*/  EXIT ;  /* 0x000000000000794d */ /* 0x000fea0003800000 */
.L_x_0:
[----:B------:R-:W-:-:S00]  /*0180*/  BRA `(.L_x_0) ;  /* 0xfffffffc00fc7947 */ /* 0x000fc0000383ffff */
[----:B------:R-:W-:-:S00]  /*0190*/  NOP ;  /* 0x0000000000007918 */ /* 0x000fc00000000000 */
        /* <DEDUP_REMOVED lines=14> */
.L_x_1:


//--------------------- .nv.shared.reserved.0     --------------------------
	.section	.nv.shared.reserved.0,"aw",@nobits
	.weak		__nv_reservedSMEM_offset_0_alias
	.size		__nv_reservedSMEM_offset_0_alias, 0, 64
	.other		__nv_reservedSMEM_offset_0_alias,@"STO_CUDA_RESERVED_SHARED STV_DEFAULT"
__nv_reservedSMEM_offset_0_alias:
	.zero		0
	.zero		64


//--------------------- .nv.constant0.setCoeffPoolKernel --------------------------
	.section	.nv.constant0.setCoeffPoolKernel,"a",@progbits
	.sectionflags	@""
	.align	4
.nv.constant0.setCoeffPoolKernel:
	.zero		944


//--------------------- SYMBOLS --------------------------

	.type		.nv.reservedSmem.offset0,@object
	.size		.nv.reservedSmem.offset0,0x4
